//
// Generated by NVIDIA NVVM Compiler
//
// Compiler Build ID: CL-36424714
// Cuda compilation tools, release 13.0, V13.0.88
// Based on NVVM 20.0.0
//

.version 9.0
.target sm_100
.address_size 64

	// .globl	_Z5Floyd6MGraph

.visible .entry _Z5Floyd6MGraph(
	.param .align 4 .b8 _Z5Floyd6MGraph_param_0[104]
)
{
	.local .align 4 .b8 	__local_depot0[204];
	.reg .b64 	%SP;
	.reg .b64 	%SPL;
	.reg .pred 	%p<25>;
	.reg .b32 	%r<153>;
	.reg .b64 	%rd<56>;

	mov.u64 	%SPL, __local_depot0;
	ld.param.u32 	%r1, [_Z5Floyd6MGraph_param_0+100];
	ld.param.u32 	%r44, [_Z5Floyd6MGraph_param_0+96];
	ld.param.u32 	%r45, [_Z5Floyd6MGraph_param_0+92];
	ld.param.u32 	%r46, [_Z5Floyd6MGraph_param_0+88];
	ld.param.u32 	%r47, [_Z5Floyd6MGraph_param_0+84];
	ld.param.u32 	%r48, [_Z5Floyd6MGraph_param_0+80];
	ld.param.u32 	%r49, [_Z5Floyd6MGraph_param_0+76];
	ld.param.u32 	%r50, [_Z5Floyd6MGraph_param_0+72];
	ld.param.u32 	%r51, [_Z5Floyd6MGraph_param_0+68];
	ld.param.u32 	%r52, [_Z5Floyd6MGraph_param_0+64];
	ld.param.u32 	%r53, [_Z5Floyd6MGraph_param_0+60];
	ld.param.u32 	%r54, [_Z5Floyd6MGraph_param_0+56];
	ld.param.u32 	%r55, [_Z5Floyd6MGraph_param_0+52];
	ld.param.u32 	%r56, [_Z5Floyd6MGraph_param_0+48];
	ld.param.u32 	%r57, [_Z5Floyd6MGraph_param_0+44];
	ld.param.u32 	%r58, [_Z5Floyd6MGraph_param_0+40];
	ld.param.u32 	%r59, [_Z5Floyd6MGraph_param_0+36];
	ld.param.u32 	%r60, [_Z5Floyd6MGraph_param_0+32];
	ld.param.u32 	%r61, [_Z5Floyd6MGraph_param_0+28];
	ld.param.u32 	%r62, [_Z5Floyd6MGraph_param_0+24];
	ld.param.u32 	%r63, [_Z5Floyd6MGraph_param_0+20];
	ld.param.u32 	%r64, [_Z5Floyd6MGraph_param_0+16];
	ld.param.u32 	%r65, [_Z5Floyd6MGraph_param_0+12];
	ld.param.u32 	%r66, [_Z5Floyd6MGraph_param_0+8];
	ld.param.u32 	%r67, [_Z5Floyd6MGraph_param_0+4];
	ld.param.u32 	%r68, [_Z5Floyd6MGraph_param_0];
	add.u64 	%rd1, %SPL, 0;
	add.u64 	%rd2, %SPL, 104;
	st.local.u32 	[%rd1], %r68;
	st.local.u32 	[%rd1+4], %r67;
	st.local.u32 	[%rd1+8], %r66;
	st.local.u32 	[%rd1+12], %r65;
	st.local.u32 	[%rd1+16], %r64;
	st.local.u32 	[%rd1+20], %r63;
	st.local.u32 	[%rd1+24], %r62;
	st.local.u32 	[%rd1+28], %r61;
	add.s64 	%rd3, %rd1, 32;
	st.local.u32 	[%rd1+32], %r60;
	st.local.u32 	[%rd1+36], %r59;
	st.local.u32 	[%rd1+40], %r58;
	st.local.u32 	[%rd1+44], %r57;
	st.local.u32 	[%rd1+48], %r56;
	st.local.u32 	[%rd1+52], %r55;
	st.local.u32 	[%rd1+56], %r54;
	st.local.u32 	[%rd1+60], %r53;
	st.local.u32 	[%rd1+64], %r52;
	st.local.u32 	[%rd1+68], %r51;
	st.local.u32 	[%rd1+72], %r50;
	st.local.u32 	[%rd1+76], %r49;
	st.local.u32 	[%rd1+80], %r48;
	st.local.u32 	[%rd1+84], %r47;
	st.local.u32 	[%rd1+88], %r46;
	st.local.u32 	[%rd1+92], %r45;
	st.local.u32 	[%rd1+96], %r44;
	st.local.u32 	[%rd1+100], %r1;
	mov.u32 	%r2, %tid.x;
	mov.u32 	%r3, %tid.y;
	setp.lt.s32 	%p1, %r1, 1;
	mul.wide.u32 	%rd22, %r2, 20;
	add.s64 	%rd4, %rd2, %rd22;
	@%p1 bra 	$L__BB0_17;
	and.b32  	%r4, %r1, 15;
	add.s32 	%r5, %r4, -1;
	and.b32  	%r6, %r1, 7;
	add.s32 	%r7, %r6, -1;
	and.b32  	%r8, %r1, 2147483632;
	and.b32  	%r9, %r1, 3;
	mov.b32 	%r139, 0;
$L__BB0_2:
	setp.lt.u32 	%p2, %r1, 16;
	mul.wide.u32 	%rd23, %r139, 20;
	add.s64 	%rd5, %rd1, %rd23;
	add.s64 	%rd6, %rd2, %rd23;
	mov.b32 	%r142, 0;
	@%p2 bra 	$L__BB0_5;
	mov.b32 	%r140, 0;
$L__BB0_4:
	.pragma "nounroll";
	mul.wide.u32 	%rd24, %r140, 4;
	add.s64 	%rd25, %rd5, %rd24;
	ld.local.u32 	%r72, [%rd25];
	add.s64 	%rd26, %rd6, %rd24;
	st.local.u32 	[%rd26], %r72;
	ld.local.u32 	%r73, [%rd25+4];
	st.local.u32 	[%rd26+4], %r73;
	ld.local.u32 	%r74, [%rd25+8];
	st.local.u32 	[%rd26+8], %r74;
	ld.local.u32 	%r75, [%rd25+12];
	st.local.u32 	[%rd26+12], %r75;
	ld.local.u32 	%r76, [%rd25+16];
	st.local.u32 	[%rd26+16], %r76;
	ld.local.u32 	%r77, [%rd25+20];
	st.local.u32 	[%rd26+20], %r77;
	ld.local.u32 	%r78, [%rd25+24];
	st.local.u32 	[%rd26+24], %r78;
	ld.local.u32 	%r79, [%rd25+28];
	st.local.u32 	[%rd26+28], %r79;
	ld.local.u32 	%r80, [%rd25+32];
	st.local.u32 	[%rd26+32], %r80;
	ld.local.u32 	%r81, [%rd25+36];
	st.local.u32 	[%rd26+36], %r81;
	ld.local.u32 	%r82, [%rd25+40];
	st.local.u32 	[%rd26+40], %r82;
	ld.local.u32 	%r83, [%rd25+44];
	st.local.u32 	[%rd26+44], %r83;
	ld.local.u32 	%r84, [%rd25+48];
	st.local.u32 	[%rd26+48], %r84;
	ld.local.u32 	%r85, [%rd25+52];
	st.local.u32 	[%rd26+52], %r85;
	ld.local.u32 	%r86, [%rd25+56];
	st.local.u32 	[%rd26+56], %r86;
	ld.local.u32 	%r87, [%rd25+60];
	st.local.u32 	[%rd26+60], %r87;
	add.s32 	%r140, %r140, 16;
	setp.ne.s32 	%p3, %r140, %r8;
	mov.u32 	%r142, %r8;
	@%p3 bra 	$L__BB0_4;
$L__BB0_5:
	setp.eq.s32 	%p4, %r4, 0;
	@%p4 bra 	$L__BB0_15;
	setp.lt.u32 	%p5, %r5, 7;
	@%p5 bra 	$L__BB0_8;
	mul.wide.u32 	%rd27, %r142, 4;
	add.s64 	%rd28, %rd5, %rd27;
	ld.local.u32 	%r88, [%rd28];
	add.s64 	%rd29, %rd6, %rd27;
	st.local.u32 	[%rd29], %r88;
	ld.local.u32 	%r89, [%rd28+4];
	st.local.u32 	[%rd29+4], %r89;
	ld.local.u32 	%r90, [%rd28+8];
	st.local.u32 	[%rd29+8], %r90;
	ld.local.u32 	%r91, [%rd28+12];
	st.local.u32 	[%rd29+12], %r91;
	ld.local.u32 	%r92, [%rd28+16];
	st.local.u32 	[%rd29+16], %r92;
	ld.local.u32 	%r93, [%rd28+20];
	st.local.u32 	[%rd29+20], %r93;
	ld.local.u32 	%r94, [%rd28+24];
	st.local.u32 	[%rd29+24], %r94;
	ld.local.u32 	%r95, [%rd28+28];
	st.local.u32 	[%rd29+28], %r95;
	add.s32 	%r142, %r142, 8;
$L__BB0_8:
	setp.eq.s32 	%p6, %r6, 0;
	@%p6 bra 	$L__BB0_15;
	setp.lt.u32 	%p7, %r7, 3;
	@%p7 bra 	$L__BB0_11;
	mul.wide.u32 	%rd30, %r142, 4;
	add.s64 	%rd31, %rd5, %rd30;
	ld.local.u32 	%r96, [%rd31];
	add.s64 	%rd32, %rd6, %rd30;
	st.local.u32 	[%rd32], %r96;
	ld.local.u32 	%r97, [%rd31+4];
	st.local.u32 	[%rd32+4], %r97;
	ld.local.u32 	%r98, [%rd31+8];
	st.local.u32 	[%rd32+8], %r98;
	ld.local.u32 	%r99, [%rd31+12];
	st.local.u32 	[%rd32+12], %r99;
	add.s32 	%r142, %r142, 4;
$L__BB0_11:
	setp.eq.s32 	%p8, %r9, 0;
	@%p8 bra 	$L__BB0_15;
	setp.eq.s32 	%p9, %r9, 1;
	mul.wide.u32 	%rd33, %r142, 4;
	add.s64 	%rd7, %rd5, %rd33;
	ld.local.u32 	%r100, [%rd7];
	add.s64 	%rd8, %rd6, %rd33;
	st.local.u32 	[%rd8], %r100;
	@%p9 bra 	$L__BB0_15;
	setp.eq.s32 	%p10, %r9, 2;
	ld.local.u32 	%r101, [%rd7+4];
	st.local.u32 	[%rd8+4], %r101;
	@%p10 bra 	$L__BB0_15;
	ld.local.u32 	%r102, [%rd7+8];
	st.local.u32 	[%rd8+8], %r102;
$L__BB0_15:
	add.s32 	%r139, %r139, 1;
	setp.ne.s32 	%p11, %r139, %r1;
	@%p11 bra 	$L__BB0_2;
	mul.wide.u32 	%rd34, %r3, 4;
	add.s64 	%rd35, %rd4, %rd34;
	ld.local.u32 	%r146, [%rd35];
	mov.u32 	%r103, %tid.z;
	mul.wide.u32 	%rd36, %r103, 4;
	add.s64 	%rd37, %rd4, %rd36;
	ld.local.u32 	%r145, [%rd37];
	mul.wide.u32 	%rd38, %r103, 20;
	add.s64 	%rd39, %rd2, %rd38;
	add.s64 	%rd40, %rd39, %rd34;
	ld.local.u32 	%r144, [%rd40];
	add.s32 	%r147, %r144, %r145;
$L__BB0_17:
	setp.le.s32 	%p12, %r146, %r147;
	@%p12 bra 	$L__BB0_19;
	add.s32 	%r104, %r144, %r145;
	mul.wide.u32 	%rd41, %r3, 4;
	add.s64 	%rd42, %rd4, %rd41;
	st.local.u32 	[%rd42], %r104;
$L__BB0_19:
	setp.ne.s32 	%p13, %r2, %r3;
	@%p13 bra 	$L__BB0_21;
	mul.wide.u32 	%rd43, %r2, 4;
	add.s64 	%rd44, %rd4, %rd43;
	mov.b32 	%r105, 0;
	st.local.u32 	[%rd44], %r105;
$L__BB0_21:
	setp.lt.s32 	%p14, %r1, 1;
	@%p14 bra 	$L__BB0_37;
	and.b32  	%r27, %r1, 15;
	add.s32 	%r28, %r27, -1;
	and.b32  	%r29, %r1, 7;
	add.s32 	%r30, %r29, -1;
	and.b32  	%r31, %r1, 2147483632;
	and.b32  	%r32, %r1, 3;
	neg.s32 	%r33, %r31;
	add.s64 	%rd9, %rd2, 32;
	mov.b32 	%r148, 0;
$L__BB0_23:
	setp.lt.u32 	%p15, %r1, 16;
	mov.b32 	%r151, 0;
	@%p15 bra 	$L__BB0_26;
	mul.wide.u32 	%rd45, %r148, 20;
	add.s64 	%rd55, %rd9, %rd45;
	add.s64 	%rd54, %rd3, %rd45;
	mov.u32 	%r149, %r33;
$L__BB0_25:
	.pragma "nounroll";
	ld.local.u32 	%r108, [%rd55+-32];
	st.local.u32 	[%rd54+-32], %r108;
	ld.local.u32 	%r109, [%rd55+-28];
	st.local.u32 	[%rd54+-28], %r109;
	ld.local.u32 	%r110, [%rd55+-24];
	st.local.u32 	[%rd54+-24], %r110;
	ld.local.u32 	%r111, [%rd55+-20];
	st.local.u32 	[%rd54+-20], %r111;
	ld.local.u32 	%r112, [%rd55+-16];
	st.local.u32 	[%rd54+-16], %r112;
	ld.local.u32 	%r113, [%rd55+-12];
	st.local.u32 	[%rd54+-12], %r113;
	ld.local.u32 	%r114, [%rd55+-8];
	st.local.u32 	[%rd54+-8], %r114;
	ld.local.u32 	%r115, [%rd55+-4];
	st.local.u32 	[%rd54+-4], %r115;
	ld.local.u32 	%r116, [%rd55];
	st.local.u32 	[%rd54], %r116;
	ld.local.u32 	%r117, [%rd55+4];
	st.local.u32 	[%rd54+4], %r117;
	ld.local.u32 	%r118, [%rd55+8];
	st.local.u32 	[%rd54+8], %r118;
	ld.local.u32 	%r119, [%rd55+12];
	st.local.u32 	[%rd54+12], %r119;
	ld.local.u32 	%r120, [%rd55+16];
	st.local.u32 	[%rd54+16], %r120;
	ld.local.u32 	%r121, [%rd55+20];
	st.local.u32 	[%rd54+20], %r121;
	ld.local.u32 	%r122, [%rd55+24];
	st.local.u32 	[%rd54+24], %r122;
	ld.local.u32 	%r123, [%rd55+28];
	st.local.u32 	[%rd54+28], %r123;
	add.s32 	%r149, %r149, 16;
	add.s64 	%rd55, %rd55, 64;
	add.s64 	%rd54, %rd54, 64;
	setp.ne.s32 	%p16, %r149, 0;
	mov.u32 	%r151, %r31;
	@%p16 bra 	$L__BB0_25;
$L__BB0_26:
	setp.eq.s32 	%p17, %r27, 0;
	@%p17 bra 	$L__BB0_36;
	mul.wide.u32 	%rd46, %r148, 20;
	add.s64 	%rd16, %rd2, %rd46;
	add.s64 	%rd17, %rd1, %rd46;
	setp.lt.u32 	%p18, %r28, 7;
	@%p18 bra 	$L__BB0_29;
	mul.wide.u32 	%rd47, %r151, 4;
	add.s64 	%rd48, %rd16, %rd47;
	ld.local.u32 	%r124, [%rd48];
	add.s64 	%rd49, %rd17, %rd47;
	st.local.u32 	[%rd49], %r124;
	ld.local.u32 	%r125, [%rd48+4];
	st.local.u32 	[%rd49+4], %r125;
	ld.local.u32 	%r126, [%rd48+8];
	st.local.u32 	[%rd49+8], %r126;
	ld.local.u32 	%r127, [%rd48+12];
	st.local.u32 	[%rd49+12], %r127;
	ld.local.u32 	%r128, [%rd48+16];
	st.local.u32 	[%rd49+16], %r128;
	ld.local.u32 	%r129, [%rd48+20];
	st.local.u32 	[%rd49+20], %r129;
	ld.local.u32 	%r130, [%rd48+24];
	st.local.u32 	[%rd49+24], %r130;
	ld.local.u32 	%r131, [%rd48+28];
	st.local.u32 	[%rd49+28], %r131;
	add.s32 	%r151, %r151, 8;
$L__BB0_29:
	setp.eq.s32 	%p19, %r29, 0;
	@%p19 bra 	$L__BB0_36;
	setp.lt.u32 	%p20, %r30, 3;
	@%p20 bra 	$L__BB0_32;
	mul.wide.u32 	%rd50, %r151, 4;
	add.s64 	%rd51, %rd16, %rd50;
	ld.local.u32 	%r132, [%rd51];
	add.s64 	%rd52, %rd17, %rd50;
	st.local.u32 	[%rd52], %r132;
	ld.local.u32 	%r133, [%rd51+4];
	st.local.u32 	[%rd52+4], %r133;
	ld.local.u32 	%r134, [%rd51+8];
	st.local.u32 	[%rd52+8], %r134;
	ld.local.u32 	%r135, [%rd51+12];
	st.local.u32 	[%rd52+12], %r135;
	add.s32 	%r151, %r151, 4;
$L__BB0_32:
	setp.eq.s32 	%p21, %r32, 0;
	@%p21 bra 	$L__BB0_36;
	setp.eq.s32 	%p22, %r32, 1;
	mul.wide.u32 	%rd53, %r151, 4;
	add.s64 	%rd18, %rd16, %rd53;
	ld.local.u32 	%r136, [%rd18];
	add.s64 	%rd19, %rd17, %rd53;
	st.local.u32 	[%rd19], %r136;
	@%p22 bra 	$L__BB0_36;
	setp.eq.s32 	%p23, %r32, 2;
	ld.local.u32 	%r137, [%rd18+4];
	st.local.u32 	[%rd19+4], %r137;
	@%p23 bra 	$L__BB0_36;
	ld.local.u32 	%r138, [%rd18+8];
	st.local.u32 	[%rd19+8], %r138;
$L__BB0_36:
	add.s32 	%r148, %r148, 1;
	setp.ne.s32 	%p24, %r148, %r1;
	@%p24 bra 	$L__BB0_23;
$L__BB0_37:
	ret;

}


// ===== COMPILED SASS (sm_100) =====

	.target	sm_100

	.elftype	@"ET_EXEC"


//--------------------- .note.nv.tkinfo           --------------------------
	.section	.note.nv.tkinfo,"",@"SHT_NOTE"
	.sectionflags	@"SHF_NOTE_NV_TKINFO"
	.tkinfo
        /*0018*/ 	.word	0x00000002
        /*0030*/ 	.string	""
        /*0030*/ 	.string	"ptxas"
        /*0030*/ 	.string	"Cuda compilation tools, release 13.0, V13.0.88"
        /*0030*/ 	.string	"Build cuda_13.0.r13.0/compiler.36424714_0"
        /*0030*/ 	.string	"-arch sm_100 -m 64 "



//--------------------- .note.nv.cuinfo           --------------------------
	.section	.note.nv.cuinfo,"",@"SHT_NOTE"
	.sectionflags	@"SHF_NOTE_NV_CUINFO"
        /*0018*/ 	.short	0x0002
        /*001a*/ 	.short	0x0064
        /*001c*/ 	.short	0x0082
	.zero		2


//--------------------- .nv.info                  --------------------------
	.section	.nv.info,"",@"SHT_CUDA_INFO"
	.align	4


	//----- nvinfo : EIATTR_REGCOUNT
	.align		4
        /*0000*/ 	.byte	0x04, 0x2f
        /*0002*/ 	.short	(.L_1 - .L_0)
	.align		4
.L_0:
        /*0004*/ 	.word	index@(_Z5Floyd6MGraph)
        /*0008*/ 	.word	0x00000020


	//----- nvinfo : EIATTR_FRAME_SIZE
	.align		4
.L_1:
        /*000c*/ 	.byte	0x04, 0x11
        /*000e*/ 	.short	(.L_3 - .L_2)
	.align		4
.L_2:
        /*0010*/ 	.word	index@(_Z5Floyd6MGraph)
        /*0014*/ 	.word	0x000000d0


	//----- nvinfo : EIATTR_MIN_STACK_SIZE
	.align		4
.L_3:
        /*0018*/ 	.byte	0x04, 0x12
        /*001a*/ 	.short	(.L_5 - .L_4)
	.align		4
.L_4:
        /*001c*/ 	.word	index@(_Z5Floyd6MGraph)
        /*0020*/ 	.word	0x000000d0
.L_5:


//--------------------- .nv.compat                --------------------------
	.section	.nv.compat,"",@"SHT_CUDA_COMPAT_INFO"
	.align	4
        /*0000*/ 	.byte	0x02, 0x09, 0x00, 0x00, 0x02, 0x02, 0x01, 0x00, 0x02, 0x05, 0x05, 0x00, 0x03, 0x07, 0x01, 0x01
        /*0010*/ 	.byte	0x02, 0x03, 0x00, 0x00, 0x02, 0x06, 0x01, 0x00, 0x04, 0x0b, 0x08, 0x00, 0x09, 0x00, 0x00, 0x00
        /*0020*/ 	.byte	0x00, 0x00, 0x00, 0x00


//--------------------- .nv.info._Z5Floyd6MGraph  --------------------------
	.section	.nv.info._Z5Floyd6MGraph,"",@"SHT_CUDA_INFO"
	.sectionflags	@""
	.align	4


	//----- nvinfo : EIATTR_CUDA_API_VERSION
	.align		4
        /*0000*/ 	.byte	0x04, 0x37
        /*0002*/ 	.short	(.L_7 - .L_6)
.L_6:
        /*0004*/ 	.word	0x00000082


	//----- nvinfo : EIATTR_KPARAM_INFO
	.align		4
.L_7:
        /*0008*/ 	.byte	0x04, 0x17
        /*000a*/ 	.short	(.L_9 - .L_8)
.L_8:
        /*000c*/ 	.word	0x00000000
        /*0010*/ 	.short	0x0000
        /*0012*/ 	.short	0x0000
        /*0014*/ 	.byte	0x00, 0xf0, 0xa1, 0x01


	//----- nvinfo : EIATTR_SPARSE_MMA_MASK
	.align		4
.L_9:
        /*0018*/ 	.byte	0x03, 0x50
        /*001a*/ 	.short	0x0000


	//----- nvinfo : EIATTR_MAXREG_COUNT
	.align		4
        /*001c*/ 	.byte	0x03, 0x1b
        /*001e*/ 	.short	0x00ff


	//----- nvinfo : EIATTR_MERCURY_ISA_VERSION
	.align		4
        /*0020*/ 	.byte	0x03, 0x5f
        /*0022*/ 	.short	0x0101


	//----- nvinfo : EIATTR_VRC_CTA_INIT_COUNT
	.align		4
        /*0024*/ 	.byte	0x02, 0x4a
	.zero		1
	.zero		1


	//----- nvinfo : EIATTR_EXIT_INSTR_OFFSETS
	.align		4
        /*0028*/ 	.byte	0x04, 0x1c
        /*002a*/ 	.short	(.L_11 - .L_10)


	//   ....[0]....
.L_10:
        /*002c*/ 	.word	0x000009f0


	//   ....[1]....
        /*0030*/ 	.word	0x00001100


	//----- nvinfo : EIATTR_CBANK_PARAM_SIZE
	.align		4
.L_11:
        /*0034*/ 	.byte	0x03, 0x19
        /*0036*/ 	.short	0x0068


	//----- nvinfo : EIATTR_PARAM_CBANK
	.align		4
        /*0038*/ 	.byte	0x04, 0x0a
        /*003a*/ 	.short	(.L_13 - .L_12)
	.align		4
.L_12:
        /*003c*/ 	.word	index@(.nv.constant0._Z5Floyd6MGraph)
        /*0040*/ 	.short	0x0380
        /*0042*/ 	.short	0x0068


	//----- nvinfo : EIATTR_SW_WAR
	.align		4
.L_13:
        /*0044*/ 	.byte	0x04, 0x36
        /*0046*/ 	.short	(.L_15 - .L_14)
.L_14:
        /*0048*/ 	.word	0x00000008
.L_15:


//--------------------- .nv.callgraph             --------------------------
	.section	.nv.callgraph,"",@"SHT_CUDA_CALLGRAPH"
	.align	4
	.sectionentsize	8
	.align		4
        /*0000*/ 	.word	0x00000000
	.align		4
        /*0004*/ 	.word	0xffffffff
	.align		4
        /*0008*/ 	.word	0x00000000
	.align		4
        /*000c*/ 	.word	0xfffffffe
	.align		4
        /*0010*/ 	.word	0x00000000
	.align		4
        /*0014*/ 	.word	0xfffffffd
	.align		4
        /*0018*/ 	.word	0x00000000
	.align		4
        /*001c*/ 	.word	0xfffffffc


//--------------------- .text._Z5Floyd6MGraph     --------------------------
	.section	.text._Z5Floyd6MGraph,"ax",@progbits
	.align	128
        .global         _Z5Floyd6MGraph
        .type           _Z5Floyd6MGraph,@function
        .size           _Z5Floyd6MGraph,(.L_x_14 - _Z5Floyd6MGraph)
        .other          _Z5Floyd6MGraph,@"STO_CUDA_ENTRY STV_DEFAULT"
_Z5Floyd6MGraph:
.text._Z5Floyd6MGraph:
[----:B------:R-:W0:Y:S08]  /*0000*/  LDC R1, c[0x0][0x37c] ;  /* 0x0000df00ff017b82 */ /* 0x000e300000000800 */
[----:B------:R-:W1:Y:S01]  /*0010*/  LDC.64 R22, c[0x0][0x388] ;  /* 0x0000e200ff167b82 */ /* 0x000e620000000a00 */
[----:B------:R-:W2:Y:S01]  /*0020*/  S2R R0, SR_TID.X ;  /* 0x0000000000007919 */ /* 0x000ea20000002100 */
[----:B0-----:R-:W-:Y:S01]  /*0030*/  VIADD R1, R1, 0xffffff30 ;  /* 0xffffff3001017836 */ /* 0x001fe20000000000 */
[----:B------:R-:W0:Y:S03]  /*0040*/  S2R R19, SR_TID.Y ;  /* 0x0000000000137919 */ /* 0x000e260000002200 */
[----:B------:R-:W-:-:S02]  /*0050*/  IMAD.MOV.U32 R18, RZ, RZ, R1 ;  /* 0x000000ffff127224 */ /* 0x000fc400078e0001 */
[----:B------:R-:W3:Y:S08]  /*0060*/  LDC.64 R24, c[0x0][0x390] ;  /* 0x0000e400ff187b82 */ /* 0x000ef00000000a00 */
[----:B------:R-:W4:Y:S08]  /*0070*/  LDC.64 R26, c[0x0][0x398] ;  /* 0x0000e600ff1a7b82 */ /* 0x000f300000000a00 */
[----:B------:R-:W5:Y:S01]  /*0080*/  LDC.64 R28, c[0x0][0x3a0] ;  /* 0x0000e800ff1c7b82 */ /* 0x000f620000000a00 */
[----:B-1----:R-:W-:Y:S07]  /*0090*/  STL.64 [R1+0x8], R22 ;  /* 0x0000081601007387 */ /* 0x002fee0000100a00 */
[----:B------:R-:W1:Y:S01]  /*00a0*/  LDC.64 R6, c[0x0][0x3b0] ;  /* 0x0000ec00ff067b82 */ /* 0x000e620000000a00 */
[----:B---3--:R-:W-:Y:S07]  /*00b0*/  STL.64 [R1+0x10], R24 ;  /* 0x0000101801007387 */ /* 0x008fee0000100a00 */
[----:B------:R-:W3:Y:S01]  /*00c0*/  LDC.64 R8, c[0x0][0x3b8] ;  /* 0x0000ee00ff087b82 */ /* 0x000ee20000000a00 */
[----:B----4-:R-:W-:Y:S07]  /*00d0*/  STL.64 [R1+0x18], R26 ;  /* 0x0000181a01007387 */ /* 0x010fee0000100a00 */
[----:B------:R-:W4:Y:S01]  /*00e0*/  LDC.64 R10, c[0x0][0x3c0] ;  /* 0x0000f000ff0a7b82 */ /* 0x000f220000000a00 */
[----:B-----5:R-:W-:Y:S07]  /*00f0*/  STL.64 [R1+0x20], R28 ;  /* 0x0000201c01007387 */ /* 0x020fee0000100a00 */
        /* <DEDUP_REMOVED lines=11> */
[----:B---3--:R-:W-:Y:S04]  /*01b0*/  STL.64 [R1+0x58], R16 ;  /* 0x0000581001007387 */ /* 0x008fe80000100a00 */
[----:B----4-:R-:W-:Y:S01]  /*01c0*/  STL.64 [R1+0x60], R2 ;  /* 0x0000600201007387 */ /* 0x010fe20000100a00 */
[----:B------:R-:W-:-:S03]  /*01d0*/  ISETP.GE.AND P0, PT, R3, 0x1, PT ;  /* 0x000000010300780c */ /* 0x000fc60003f06270 */
[----:B-----5:R3:W-:Y:S04]  /*01e0*/  STL.64 [R1], R20 ;  /* 0x0000001401007387 */ /* 0x0207e80000100a00 */
[----:B-1----:R2:W-:Y:S01]  /*01f0*/  STL.64 [R1+0x28], R4 ;  /* 0x0000280401007387 */ /* 0x0025e20000100a00 */
[----:B---3--:R-:W-:-:S04]  /*0200*/  VIADD R21, R1, 0x68 ;  /* 0x0000006801157836 */ /* 0x008fc80000000000 */
[----:B--2---:R-:W-:Y:S01]  /*0210*/  IMAD R4, R0, 0x14, R21 ;  /* 0x0000001400047824 */ /* 0x004fe200078e0215 */
[----:B0-----:R-:W-:Y:S06]  /*0220*/  @!P0 BRA `(.L_x_0) ;  /* 0x0000000400d08947 */ /* 0x001fec0003800000 */
[C---:B------:R-:W-:Y:S01]  /*0230*/  LOP3.LUT R14, R3.reuse, 0x7, RZ, 0xc0, !PT ;  /* 0x00000007030e7812 */ /* 0x040fe200078ec0ff */
[----:B------:R-:W-:Y:S01]  /*0240*/  IMAD.MOV.U32 R6, RZ, RZ, RZ ;  /* 0x000000ffff067224 */ /* 0x000fe200078e00ff */
[----:B------:R-:W-:-:S03]  /*0250*/  LOP3.LUT R12, R3, 0xf, RZ, 0xc0, !PT ;  /* 0x0000000f030c7812 */ /* 0x000fc600078ec0ff */
[----:B------:R-:W-:Y:S01]  /*0260*/  VIADD R5, R14, 0xffffffff ;  /* 0xffffffff0e057836 */ /* 0x000fe20000000000 */
[----:B------:R-:W-:-:S04]  /*0270*/  IADD3 R2, PT, PT, R12, -0x1, RZ ;  /* 0xffffffff0c027810 */ /* 0x000fc80007ffe0ff */
[----:B------:R-:W-:Y:S02]  /*0280*/  ISETP.GE.U32.AND P0, PT, R2, 0x7, PT ;  /* 0x000000070200780c */ /* 0x000fe40003f06070 */
[----:B------:R-:W-:Y:S02]  /*0290*/  ISETP.GE.U32.AND P1, PT, R5, 0x3, PT ;  /* 0x000000030500780c */ /* 0x000fe40003f26070 */
[C---:B------:R-:W-:Y:S02]  /*02a0*/  LOP3.LUT R2, R3.reuse, 0x7ffffff0, RZ, 0xc0, !PT ;  /* 0x7ffffff003027812 */ /* 0x040fe400078ec0ff */
[----:B------:R-:W-:-:S09]  /*02b0*/  LOP3.LUT R5, R3, 0x3, RZ, 0xc0, !PT ;  /* 0x0000000303057812 */ /* 0x000fd200078ec0ff */
.L_x_6:
[----:B0-----:R-:W0:Y:S01]  /*02c0*/  LDC R3, c[0x0][0x3e4] ;  /* 0x0000f900ff037b82 */ /* 0x001e220000000800 */
[C---:B------:R-:W-:Y:S02]  /*02d0*/  IMAD R7, R6.reuse, 0x14, R18 ;  /* 0x0000001406077824 */ /* 0x040fe400078e0212 */
[----:B-1-3--:R-:W-:Y:S02]  /*02e0*/  HFMA2 R9, -RZ, RZ, 0, 0 ;  /* 0x00000000ff097431 */ /* 0x00afe400000001ff */
[C---:B------:R-:W-:Y:S02]  /*02f0*/  IMAD R8, R6.reuse, 0x14, R21 ;  /* 0x0000001406087824 */ /* 0x040fe400078e0215 */
[----:B------:R-:W-:Y:S01]  /*0300*/  VIADD R6, R6, 0x1 ;  /* 0x0000000106067836 */ /* 0x000fe20000000000 */
[----:B0-----:R-:W-:-:S04]  /*0310*/  ISETP.GE.U32.AND P3, PT, R3, 0x10, PT ;  /* 0x000000100300780c */ /* 0x001fc80003f66070 */
[----:B------:R-:W-:-:S09]  /*0320*/  ISETP.NE.AND P2, PT, R6, R3, PT ;  /* 0x000000030600720c */ /* 0x000fd20003f45270 */
[----:B--2-4-:R-:W-:Y:S05]  /*0330*/  @!P3 BRA `(.L_x_1) ;  /* 0x00000000009cb947 */ /* 0x014fea0003800000 */
[----:B------:R-:W-:-:S07]  /*0340*/  IMAD.MOV.U32 R9, RZ, RZ, RZ ;  /* 0x000000ffff097224 */ /* 0x000fce00078e00ff */
.L_x_2:
[----:B------:R-:W-:-:S05]  /*0350*/  IMAD R11, R9, 0x4, R7 ;  /* 0x00000004090b7824 */ /* 0x000fca00078e0207 */
[----:B----4-:R-:W2:Y:S01]  /*0360*/  LDL R13, [R11] ;  /* 0x000000000b0d7983 */ /* 0x010ea20000100800 */
[----:B------:R-:W-:-:S05]  /*0370*/  IMAD R10, R9, 0x4, R8 ;  /* 0x00000004090a7824 */ /* 0x000fca00078e0208 */
[----:B--2---:R0:W-:Y:S04]  /*0380*/  STL [R10], R13 ;  /* 0x0000000d0a007387 */ /* 0x0041e80000100800 */
[----:B------:R-:W2:Y:S04]  /*0390*/  LDL R15, [R11+0x4] ;  /* 0x000004000b0f7983 */ /* 0x000ea80000100800 */
[----:B--2---:R1:W-:Y:S04]  /*03a0*/  STL [R10+0x4], R15 ;  /* 0x0000040f0a007387 */ /* 0x0043e80000100800 */
[----:B------:R-:W2:Y:S04]  /*03b0*/  LDL R17, [R11+0x8] ;  /* 0x000008000b117983 */ /* 0x000ea80000100800 */
[----:B--2---:R2:W-:Y:S04]  /*03c0*/  STL [R10+0x8], R17 ;  /* 0x000008110a007387 */ /* 0x0045e80000100800 */
[----:B------:R-:W3:Y:S04]  /*03d0*/  LDL R23, [R11+0xc] ;  /* 0x00000c000b177983 */ /* 0x000ee80000100800 */
[----:B---3--:R3:W-:Y:S04]  /*03e0*/  STL [R10+0xc], R23 ;  /* 0x00000c170a007387 */ /* 0x0087e80000100800 */
[----:B------:R-:W4:Y:S04]  /*03f0*/  LDL R25, [R11+0x10] ;  /* 0x000010000b197983 */ /* 0x000f280000100800 */
[----:B----4-:R4:W-:Y:S04]  /*0400*/  STL [R10+0x10], R25 ;  /* 0x000010190a007387 */ /* 0x0109e80000100800 */
[----:B------:R-:W5:Y:S04]  /*0410*/  LDL R27, [R11+0x14] ;  /* 0x000014000b1b7983 */ /* 0x000f680000100800 */
[----:B-----5:R5:W-:Y:S04]  /*0420*/  STL [R10+0x14], R27 ;  /* 0x0000141b0a007387 */ /* 0x020be80000100800 */
[----:B0-----:R-:W2:Y:S04]  /*0430*/  LDL R13, [R11+0x18] ;  /* 0x000018000b0d7983 */ /* 0x001ea80000100800 */
[----:B--2---:R0:W-:Y:S04]  /*0440*/  STL [R10+0x18], R13 ;  /* 0x0000180d0a007387 */ /* 0x0041e80000100800 */
[----:B-1----:R-:W2:Y:S04]  /*0450*/  LDL R15, [R11+0x1c] ;  /* 0x00001c000b0f7983 */ /* 0x002ea80000100800 */
[----:B--2---:R1:W-:Y:S04]  /*0460*/  STL [R10+0x1c], R15 ;  /* 0x00001c0f0a007387 */ /* 0x0043e80000100800 */
[----:B------:R-:W2:Y:S04]  /*0470*/  LDL R17, [R11+0x20] ;  /* 0x000020000b117983 */ /* 0x000ea80000100800 */
[----:B--2---:R2:W-:Y:S04]  /*0480*/  STL [R10+0x20], R17 ;  /* 0x000020110a007387 */ /* 0x0045e80000100800 */
[----:B---3--:R-:W3:Y:S04]  /*0490*/  LDL R23, [R11+0x24] ;  /* 0x000024000b177983 */ /* 0x008ee80000100800 */
[----:B---3--:R3:W-:Y:S04]  /*04a0*/  STL [R10+0x24], R23 ;  /* 0x000024170a007387 */ /* 0x0087e80000100800 */
[----:B----4-:R-:W4:Y:S04]  /*04b0*/  LDL R25, [R11+0x28] ;  /* 0x000028000b197983 */ /* 0x010f280000100800 */
[----:B----4-:R4:W-:Y:S04]  /*04c0*/  STL [R10+0x28], R25 ;  /* 0x000028190a007387 */ /* 0x0109e80000100800 */
[----:B-----5:R-:W5:Y:S04]  /*04d0*/  LDL R27, [R11+0x2c] ;  /* 0x00002c000b1b7983 */ /* 0x020f680000100800 */
[----:B-----5:R4:W-:Y:S04]  /*04e0*/  STL [R10+0x2c], R27 ;  /* 0x00002c1b0a007387 */ /* 0x0209e80000100800 */
[----:B0-----:R-:W5:Y:S04]  /*04f0*/  LDL R13, [R11+0x30] ;  /* 0x000030000b0d7983 */ /* 0x001f680000100800 */
[----:B-----5:R4:W-:Y:S04]  /*0500*/  STL [R10+0x30], R13 ;  /* 0x0000300d0a007387 */ /* 0x0209e80000100800 */
[----:B-1----:R-:W5:Y:S04]  /*0510*/  LDL R15, [R11+0x34] ;  /* 0x000034000b0f7983 */ /* 0x002f680000100800 */
[----:B-----5:R4:W-:Y:S04]  /*0520*/  STL [R10+0x34], R15 ;  /* 0x0000340f0a007387 */ /* 0x0209e80000100800 */
[----:B--2---:R-:W2:Y:S04]  /*0530*/  LDL R17, [R11+0x38] ;  /* 0x000038000b117983 */ /* 0x004ea80000100800 */
[----:B--2---:R4:W-:Y:S04]  /*0540*/  STL [R10+0x38], R17 ;  /* 0x000038110a007387 */ /* 0x0049e80000100800 */
[----:B---3--:R-:W2:Y:S01]  /*0550*/  LDL R23, [R11+0x3c] ;  /* 0x00003c000b177983 */ /* 0x008ea20000100800 */
[----:B------:R-:W-:-:S04]  /*0560*/  IADD3 R9, PT, PT, R9, 0x10, RZ ;  /* 0x0000001009097810 */ /* 0x000fc80007ffe0ff */
[----:B------:R-:W-:Y:S01]  /*0570*/  ISETP.NE.AND P3, PT, R9, R2, PT ;  /* 0x000000020900720c */ /* 0x000fe20003f65270 */
[----:B--2---:R4:W-:-:S12]  /*0580*/  STL [R10+0x3c], R23 ;  /* 0x00003c170a007387 */ /* 0x0049d80000100800 */
[----:B------:R-:W-:Y:S05]  /*0590*/  @P3 BRA `(.L_x_2) ;  /* 0xfffffffc006c3947 */ /* 0x000fea000383ffff */
[----:B------:R-:W-:-:S07]  /*05a0*/  IMAD.MOV.U32 R9, RZ, RZ, R2 ;  /* 0x000000ffff097224 */ /* 0x000fce00078e0002 */
.L_x_1:
[----:B------:R-:W-:-:S13]  /*05b0*/  ISETP.NE.AND P3, PT, R12, RZ, PT ;  /* 0x000000ff0c00720c */ /* 0x000fda0003f65270 */
[----:B------:R-:W-:Y:S05]  /*05c0*/  @!P3 BRA `(.L_x_3) ;  /* 0x0000000000c0b947 */ /* 0x000fea0003800000 */
[----:B------:R-:W-:Y:S01]  /*05d0*/  ISETP.NE.AND P3, PT, R14, RZ, PT ;  /* 0x000000ff0e00720c */ /* 0x000fe20003f65270 */
[----:B------:R-:W-:-:S12]  /*05e0*/  @!P0 BRA `(.L_x_4) ;  /* 0x00000000004c8947 */ /* 0x000fd80003800000 */
[----:B----4-:R-:W-:-:S05]  /*05f0*/  IMAD R10, R9, 0x4, R7 ;  /* 0x00000004090a7824 */ /* 0x010fca00078e0207 */
[----:B------:R-:W2:Y:S01]  /*0600*/  LDL R11, [R10] ;  /* 0x000000000a0b7983 */ /* 0x000ea20000100800 */
        /* <DEDUP_REMOVED lines=8> */
[----:B------:R-:W3:Y:S04]  /*0690*/  LDL R23, [R10+0x10] ;  /* 0x000010000a177983 */ /* 0x000ee80000100800 */
[----:B---3--:R2:W-:Y:S04]  /*06a0*/  STL [R16+0x10], R23 ;  /* 0x0000101710007387 */ /* 0x0085e80000100800 */
[----:B------:R-:W3:Y:S04]  /*06b0*/  LDL R25, [R10+0x14] ;  /* 0x000014000a197983 */ /* 0x000ee80000100800 */
[----:B---3--:R2:W-:Y:S04]  /*06c0*/  STL [R16+0x14], R25 ;  /* 0x0000141910007387 */ /* 0x0085e80000100800 */
[----:B0-----:R-:W3:Y:S04]  /*06d0*/  LDL R11, [R10+0x18] ;  /* 0x000018000a0b7983 */ /* 0x001ee80000100800 */
[----:B---3--:R2:W-:Y:S04]  /*06e0*/  STL [R16+0x18], R11 ;  /* 0x0000180b10007387 */ /* 0x0085e80000100800 */
[----:B-1----:R-:W3:Y:S01]  /*06f0*/  LDL R13, [R10+0x1c] ;  /* 0x00001c000a0d7983 */ /* 0x002ee20000100800 */
[----:B------:R-:W-:-:S03]  /*0700*/  IADD3 R9, PT, PT, R9, 0x8, RZ ;  /* 0x0000000809097810 */ /* 0x000fc60007ffe0ff */
[----:B---3--:R2:W-:Y:S04]  /*0710*/  STL [R16+0x1c], R13 ;  /* 0x00001c0d10007387 */ /* 0x0085e80000100800 */
.L_x_4:
[----:B------:R-:W-:Y:S05]  /*0720*/  @!P3 BRA `(.L_x_3) ;  /* 0x000000000068b947 */ /* 0x000fea0003800000 */
[----:B------:R-:W-:Y:S01]  /*0730*/  ISETP.NE.AND P3, PT, R5, RZ, PT ;  /* 0x000000ff0500720c */ /* 0x000fe20003f65270 */
[----:B------:R-:W-:-:S12]  /*0740*/  @!P1 BRA `(.L_x_5) ;  /* 0x00000000002c9947 */ /* 0x000fd80003800000 */
[----:B--2---:R-:W-:-:S05]  /*0750*/  IMAD R16, R9, 0x4, R7 ;  /* 0x0000000409107824 */ /* 0x004fca00078e0207 */
[----:B----4-:R-:W2:Y:S01]  /*0760*/  LDL R10, [R16] ;  /* 0x00000000100a7983 */ /* 0x010ea20000100800 */
[----:B------:R-:W-:-:S05]  /*0770*/  IMAD R20, R9, 0x4, R8 ;  /* 0x0000000409147824 */ /* 0x000fca00078e0208 */
[----:B--2---:R0:W-:Y:S04]  /*0780*/  STL [R20], R10 ;  /* 0x0000000a14007387 */ /* 0x0041e80000100800 */
[----:B------:R-:W2:Y:S04]  /*0790*/  LDL R11, [R16+0x4] ;  /* 0x00000400100b7983 */ /* 0x000ea80000100800 */
[----:B--2---:R0:W-:Y:S04]  /*07a0*/  STL [R20+0x4], R11 ;  /* 0x0000040b14007387 */ /* 0x0041e80000100800 */
[----:B------:R-:W2:Y:S04]  /*07b0*/  LDL R13, [R16+0x8] ;  /* 0x00000800100d7983 */ /* 0x000ea80000100800 */
[----:B--2---:R0:W-:Y:S04]  /*07c0*/  STL [R20+0x8], R13 ;  /* 0x0000080d14007387 */ /* 0x0041e80000100800 */
[----:B------:R-:W2:Y:S01]  /*07d0*/  LDL R15, [R16+0xc] ;  /* 0x00000c00100f7983 */ /* 0x000ea20000100800 */
[----:B------:R-:W-:-:S03]  /*07e0*/  VIADD R9, R9, 0x4 ;  /* 0x0000000409097836 */ /* 0x000fc60000000000 */
[----:B--2---:R0:W-:Y:S04]  /*07f0*/  STL [R20+0xc], R15 ;  /* 0x00000c0f14007387 */ /* 0x0041e80000100800 */
.L_x_5:
[----:B------:R-:W-:Y:S05]  /*0800*/  @!P3 BRA `(.L_x_3) ;  /* 0x000000000030b947 */ /* 0x000fea0003800000 */
[----:B------:R-:W-:-:S05]  /*0810*/  LEA R7, R9, R7, 0x2 ;  /* 0x0000000709077211 */ /* 0x000fca00078e10ff */
[----:B0---4-:R-:W3:Y:S01]  /*0820*/  LDL R10, [R7] ;  /* 0x00000000070a7983 */ /* 0x011ee20000100800 */
[----:B------:R-:W-:Y:S01]  /*0830*/  IMAD R9, R9, 0x4, R8 ;  /* 0x0000000409097824 */ /* 0x000fe200078e0208 */
[----:B------:R-:W-:-:S04]  /*0840*/  ISETP.NE.AND P3, PT, R5, 0x1, PT ;  /* 0x000000010500780c */ /* 0x000fc80003f65270 */
[----:B---3--:R1:W-:Y:S09]  /*0850*/  STL [R9], R10 ;  /* 0x0000000a09007387 */ /* 0x0083f20000100800 */
[----:B------:R-:W-:Y:S05]  /*0860*/  @!P3 BRA `(.L_x_3) ;  /* 0x000000000018b947 */ /* 0x000fea0003800000 */
[----:B------:R-:W3:Y:S01]  /*0870*/  LDL R8, [R7+0x4] ;  /* 0x0000040007087983 */ /* 0x000ee20000100800 */
[----:B------:R-:W-:-:S03]  /*0880*/  ISETP.NE.AND P3, PT, R5, 0x2, PT ;  /* 0x000000020500780c */ /* 0x000fc60003f65270 */
[----:B---3--:R3:W-:Y:S10]  /*0890*/  STL [R9+0x4], R8 ;  /* 0x0000040809007387 */ /* 0x0087f40000100800 */
[----:B------:R-:W-:Y:S05]  /*08a0*/  @!P3 BRA `(.L_x_3) ;  /* 0x000000000008b947 */ /* 0x000fea0003800000 */
[----:B---3--:R-:W3:Y:S04]  /*08b0*/  LDL R8, [R7+0x8] ;  /* 0x0000080007087983 */ /* 0x008ee80000100800 */
[----:B---3--:R0:W-:Y:S02]  /*08c0*/  STL [R9+0x8], R8 ;  /* 0x0000080809007387 */ /* 0x0081e40000100800 */
.L_x_3:
[----:B------:R-:W-:Y:S05]  /*08d0*/  @P2 BRA `(.L_x_6) ;  /* 0xfffffff800782947 */ /* 0x000fea000383ffff */
[----:B------:R-:W1:Y:S02]  /*08e0*/  S2R R5, SR_TID.Z ;  /* 0x0000000000057919 */ /* 0x000e640000002300 */
[C---:B-1----:R-:W-:Y:S02]  /*08f0*/  IMAD R2, R5.reuse, 0x14, R21 ;  /* 0x0000001405027824 */ /* 0x042fe400078e0215 */
[----:B------:R-:W-:Y:S02]  /*0900*/  IMAD R5, R5, 0x4, R4 ;  /* 0x0000000405057824 */ /* 0x000fe400078e0204 */
[C---:B------:R-:W-:Y:S01]  /*0910*/  IMAD R6, R19.reuse, 0x4, R2 ;  /* 0x0000000413067824 */ /* 0x040fe200078e0202 */
[----:B------:R-:W-:-:S03]  /*0920*/  LEA R2, R19, R4, 0x2 ;  /* 0x0000000413027211 */ /* 0x000fc600078e10ff */
[----:B------:R-:W2:Y:S04]  /*0930*/  LDL R5, [R5] ;  /* 0x0000000005057983 */ /* 0x000ea80000100800 */
[----:B------:R-:W2:Y:S04]  /*0940*/  LDL R6, [R6] ;  /* 0x0000000006067983 */ /* 0x000ea80000100800 */
[----:B------:R-:W5:Y:S01]  /*0950*/  LDL R2, [R2] ;  /* 0x0000000002027983 */ /* 0x000f620000100800 */
[----:B--2---:R-:W-:-:S07]  /*0960*/  IMAD.IADD R7, R5, 0x1, R6 ;  /* 0x0000000105077824 */ /* 0x004fce00078e0206 */
.L_x_0:
[----:B-----5:R-:W-:Y:S02]  /*0970*/  ISETP.GT.AND P0, PT, R2, R7, PT ;  /* 0x000000070200720c */ /* 0x020fe40003f04270 */
[----:B------:R-:W-:Y:S02]  /*0980*/  ISETP.NE.AND P1, PT, R0, R19, PT ;  /* 0x000000130000720c */ /* 0x000fe40003f25270 */
[----:B------:R-:W-:-:S09]  /*0990*/  ISETP.GE.AND P2, PT, R3, 0x1, PT ;  /* 0x000000010300780c */ /* 0x000fd20003f46270 */
[----:B------:R-:W-:Y:S01]  /*09a0*/  @P0 IMAD.IADD R5, R5, 0x1, R6 ;  /* 0x0000000105050824 */ /* 0x000fe200078e0206 */
[----:B------:R-:W-:Y:S01]  /*09b0*/  @P0 LEA R2, R19, R4, 0x2 ;  /* 0x0000000413020211 */ /* 0x000fe200078e10ff */
[----:B------:R-:W-:-:S04]  /*09c0*/  @!P1 IMAD R0, R0, 0x4, R4 ;  /* 0x0000000400009824 */ /* 0x000fc800078e0204 */
[----:B------:R1:W-:Y:S04]  /*09d0*/  @P0 STL [R2], R5 ;  /* 0x0000000502000387 */ /* 0x0003e80000100800 */
[----:B------:R1:W-:Y:S01]  /*09e0*/  @!P1 STL [R0], RZ ;  /* 0x000000ff00009387 */ /* 0x0003e20000100800 */
[----:B------:R-:W-:Y:S05]  /*09f0*/  @!P2 EXIT ;  /* 0x000000000000a94d */ /* 0x000fea0003800000 */
[C---:B------:R-:W-:Y:S01]  /*0a00*/  LOP3.LUT R14, R3.reuse, 0xf, RZ, 0xc0, !PT ;  /* 0x0000000f030e7812 */ /* 0x040fe200078ec0ff */
[----:B-1----:R-:W-:Y:S01]  /*0a10*/  IMAD.MOV.U32 R5, RZ, RZ, RZ ;  /* 0x000000ffff057224 */ /* 0x002fe200078e00ff */
[----:B0---4-:R-:W-:Y:S02]  /*0a20*/  LOP3.LUT R15, R3, 0x7, RZ, 0xc0, !PT ;  /* 0x00000007030f7812 */ /* 0x011fe400078ec0ff */
[----:B------:R-:W-:Y:S01]  /*0a30*/  IADD3 R4, PT, PT, R1, 0x20, RZ ;  /* 0x0000002001047810 */ /* 0x000fe20007ffe0ff */
[----:B------:R-:W-:Y:S01]  /*0a40*/  VIADD R0, R14, 0xffffffff ;  /* 0xffffffff0e007836 */ /* 0x000fe20000000000 */
[----:B------:R-:W-:-:S04]  /*0a50*/  IADD3 R2, PT, PT, R15, -0x1, RZ ;  /* 0xffffffff0f027810 */ /* 0x000fc80007ffe0ff */
[----:B------:R-:W-:Y:S02]  /*0a60*/  ISETP.GE.U32.AND P0, PT, R0, 0x7, PT ;  /* 0x000000070000780c */ /* 0x000fe40003f06070 */
[----:B------:R-:W-:Y:S02]  /*0a70*/  LOP3.LUT R0, R3, 0x7ffffff0, RZ, 0xc0, !PT ;  /* 0x7ffffff003007812 */ /* 0x000fe400078ec0ff */
[----:B------:R-:W-:Y:S01]  /*0a80*/  ISETP.GE.U32.AND P1, PT, R2, 0x3, PT ;  /* 0x000000030200780c */ /* 0x000fe20003f26070 */
[----:B------:R-:W-:Y:S01]  /*0a90*/  VIADD R2, R1, 0x88 ;  /* 0x0000008801027836 */ /* 0x000fe20000000000 */
[----:B------:R-:W-:Y:S01]  /*0aa0*/  LOP3.LUT R3, R3, 0x3, RZ, 0xc0, !PT ;  /* 0x0000000303037812 */ /* 0x000fe200078ec0ff */
[----:B------:R-:W-:-:S10]  /*0ab0*/  IMAD.MOV R6, RZ, RZ, -R0 ;  /* 0x000000ffff067224 */ /* 0x000fd400078e0a00 */
.L_x_12:
[----:B0-----:R-:W0:Y:S01]  /*0ac0*/  LDCU UR4, c[0x0][0x3e4] ;  /* 0x00007c80ff0477ac */ /* 0x001e220008000800 */
[----:B---34-:R-:W-:Y:S01]  /*0ad0*/  IMAD.MOV.U32 R8, RZ, RZ, RZ ;  /* 0x000000ffff087224 */ /* 0x018fe200078e00ff */
[----:B0-----:R-:W-:-:S09]  /*0ae0*/  UISETP.GE.U32.AND UP0, UPT, UR4, 0x10, UPT ;  /* 0x000000100400788c */ /* 0x001fd2000bf06070 */
[----:B-12---:R-:W-:Y:S05]  /*0af0*/  BRA.U !UP0, `(.L_x_7) ;  /* 0x0000000108a47547 */ /* 0x006fea000b800000 */
[C---:B------:R-:W-:Y:S01]  /*0b00*/  IMAD R17, R5.reuse, 0x14, R2 ;  /* 0x0000001405117824 */ /* 0x040fe200078e0202 */
[----:B------:R-:W-:Y:S01]  /*0b10*/  MOV R7, R6 ;  /* 0x0000000600077202 */ /* 0x000fe20000000f00 */
[----:B------:R-:W-:-:S07]  /*0b20*/  IMAD R16, R5, 0x14, R4 ;  /* 0x0000001405107824 */ /* 0x000fce00078e0204 */
.L_x_8:
[----:B------:R-:W2:Y:S04]  /*0b30*/  LDL R8, [R17+-0x20] ;  /* 0xffffe00011087983 */ /* 0x000ea80000100800 */
[----:B--2---:R0:W-:Y:S04]  /*0b40*/  STL [R16+-0x20], R8 ;  /* 0xffffe00810007387 */ /* 0x0041e80000100800 */
[----:B------:R-:W2:Y:S04]  /*0b50*/  LDL R9, [R17+-0x1c] ;  /* 0xffffe40011097983 */ /* 0x000ea80000100800 */
[----:B--2---:R1:W-:Y:S04]  /*0b60*/  STL [R16+-0x1c], R9 ;  /* 0xffffe40910007387 */ /* 0x0043e80000100800 */
[----:B------:R-:W2:Y:S04]  /*0b70*/  LDL R10, [R17+-0x18] ;  /* 0xffffe800110a7983 */ /* 0x000ea80000100800 */
[----:B--2---:R2:W-:Y:S04]  /*0b80*/  STL [R16+-0x18], R10 ;  /* 0xffffe80a10007387 */ /* 0x0045e80000100800 */
[----:B------:R-:W3:Y:S04]  /*0b90*/  LDL R11, [R17+-0x14] ;  /* 0xffffec00110b7983 */ /* 0x000ee80000100800 */
[----:B---3--:R3:W-:Y:S04]  /*0ba0*/  STL [R16+-0x14], R11 ;  /* 0xffffec0b10007387 */ /* 0x0087e80000100800 */
[----:B------:R-:W4:Y:S04]  /*0bb0*/  LDL R12, [R17+-0x10] ;  /* 0xfffff000110c7983 */ /* 0x000f280000100800 */
[----:B----4-:R4:W-:Y:S04]  /*0bc0*/  STL [R16+-0x10], R12 ;  /* 0xfffff00c10007387 */ /* 0x0109e80000100800 */
[----:B------:R-:W5:Y:S04]  /*0bd0*/  LDL R13, [R17+-0xc] ;  /* 0xfffff400110d7983 */ /* 0x000f680000100800 */
[----:B-----5:R5:W-:Y:S04]  /*0be0*/  STL [R16+-0xc], R13 ;  /* 0xfffff40d10007387 */ /* 0x020be80000100800 */
[----:B0-----:R-:W2:Y:S04]  /*0bf0*/  LDL R8, [R17+-0x8] ;  /* 0xfffff80011087983 */ /* 0x001ea80000100800 */
[----:B--2---:R0:W-:Y:S04]  /*0c00*/  STL [R16+-0x8], R8 ;  /* 0xfffff80810007387 */ /* 0x0041e80000100800 */
[----:B-1----:R-:W2:Y:S04]  /*0c10*/  LDL R9, [R17+-0x4] ;  /* 0xfffffc0011097983 */ /* 0x002ea80000100800 */
[----:B--2---:R1:W-:Y:S04]  /*0c20*/  STL [R16+-0x4], R9 ;  /* 0xfffffc0910007387 */ /* 0x0043e80000100800 */
[----:B------:R-:W2:Y:S04]  /*0c30*/  LDL R10, [R17] ;  /* 0x00000000110a7983 */ /* 0x000ea80000100800 */
[----:B--2---:R2:W-:Y:S04]  /*0c40*/  STL [R16], R10 ;  /* 0x0000000a10007387 */ /* 0x0045e80000100800 */
[----:B---3--:R-:W3:Y:S04]  /*0c50*/  LDL R11, [R17+0x4] ;  /* 0x00000400110b7983 */ /* 0x008ee80000100800 */
[----:B---3--:R3:W-:Y:S04]  /*0c60*/  STL [R16+0x4], R11 ;  /* 0x0000040b10007387 */ /* 0x0087e80000100800 */
[----:B----4-:R-:W4:Y:S04]  /*0c70*/  LDL R12, [R17+0x8] ;  /* 0x00000800110c7983 */ /* 0x010f280000100800 */
[----:B----4-:R-:W-:Y:S04]  /*0c80*/  STL [R16+0x8], R12 ;  /* 0x0000080c10007387 */ /* 0x010fe80000100800 */
[----:B-----5:R-:W4:Y:S04]  /*0c90*/  LDL R13, [R17+0xc] ;  /* 0x00000c00110d7983 */ /* 0x020f280000100800 */
[----:B----4-:R-:W-:Y:S04]  /*0ca0*/  STL [R16+0xc], R13 ;  /* 0x00000c0d10007387 */ /* 0x010fe80000100800 */
[----:B0-----:R-:W4:Y:S04]  /*0cb0*/  LDL R8, [R17+0x10] ;  /* 0x0000100011087983 */ /* 0x001f280000100800 */
[----:B----4-:R-:W-:Y:S04]  /*0cc0*/  STL [R16+0x10], R8 ;  /* 0x0000100810007387 */ /* 0x010fe80000100800 */
[----:B-1----:R-:W4:Y:S04]  /*0cd0*/  LDL R9, [R17+0x14] ;  /* 0x0000140011097983 */ /* 0x002f280000100800 */
[----:B----4-:R-:W-:Y:S04]  /*0ce0*/  STL [R16+0x14], R9 ;  /* 0x0000140910007387 */ /* 0x010fe80000100800 */
[----:B--2---:R-:W2:Y:S01]  /*0cf0*/  LDL R10, [R17+0x18] ;  /* 0x00001800110a7983 */ /* 0x004ea20000100800 */
[----:B------:R-:W-:-:S05]  /*0d00*/  VIADD R7, R7, 0x10 ;  /* 0x0000001007077836 */ /* 0x000fca0000000000 */
[----:B------:R-:W-:Y:S01]  /*0d10*/  ISETP.NE.AND P2, PT, R7, RZ, PT ;  /* 0x000000ff0700720c */ /* 0x000fe20003f45270 */
[----:B--2---:R-:W-:Y:S04]  /*0d20*/  STL [R16+0x18], R10 ;  /* 0x0000180a10007387 */ /* 0x004fe80000100800 */
[----:B---3--:R0:W2:Y:S02]  /*0d30*/  LDL R11, [R17+0x1c] ;  /* 0x00001c00110b7983 */ /* 0x0080a40000100800 */
[----:B0-----:R-:W-:Y:S02]  /*0d40*/  VIADD R17, R17, 0x40 ;  /* 0x0000004011117836 */ /* 0x001fe40000000000 */
[----:B--2---:R0:W-:Y:S02]  /*0d50*/  STL [R16+0x1c], R11 ;  /* 0x00001c0b10007387 */ /* 0x0041e40000100800 */
[----:B0-----:R-:W-:-:S02]  /*0d60*/  IADD3 R16, PT, PT, R16, 0x40, RZ ;  /* 0x0000004010107810 */ /* 0x001fc40007ffe0ff */
[----:B------:R-:W-:Y:S05]  /*0d70*/  @P2 BRA `(.L_x_8) ;  /* 0xfffffffc006c2947 */ /* 0x000fea000383ffff */
[----:B------:R-:W-:-:S07]  /*0d80*/  IMAD.MOV.U32 R8, RZ, RZ, R0 ;  /* 0x000000ffff087224 */ /* 0x000fce00078e0000 */
.L_x_7:
[----:B------:R-:W-:-:S13]  /*0d90*/  ISETP.NE.AND P2, PT, R14, RZ, PT ;  /* 0x000000ff0e00720c */ /* 0x000fda0003f45270 */
[----:B------:R-:W-:Y:S05]  /*0da0*/  @!P2 BRA `(.L_x_9) ;  /* 0x0000000000c8a947 */ /* 0x000fea0003800000 */
[----:B------:R-:W-:Y:S01]  /*0db0*/  ISETP.NE.AND P2, PT, R15, RZ, PT ;  /* 0x000000ff0f00720c */ /* 0x000fe20003f45270 */
[C---:B------:R-:W-:Y:S02]  /*0dc0*/  IMAD R13, R5.reuse, 0x14, R21 ;  /* 0x00000014050d7824 */ /* 0x040fe400078e0215 */
[----:B------:R-:W-:Y:S01]  /*0dd0*/  IMAD R7, R5, 0x14, R18 ;  /* 0x0000001405077824 */ /* 0x000fe200078e0212 */
[----:B------:R-:W-:Y:S09]  /*0de0*/  @!P0 BRA `(.L_x_10) ;  /* 0x00000000004c8947 */ /* 0x000ff20003800000 */
[----:B------:R-:W-:-:S05]  /*0df0*/  IMAD R9, R8, 0x4, R13 ;  /* 0x0000000408097824 */ /* 0x000fca00078e020d */
[----:B------:R-:W2:Y:S01]  /*0e00*/  LDL R10, [R9] ;  /* 0x00000000090a7983 */ /* 0x000ea20000100800 */
[----:B------:R-:W-:-:S05]  /*0e10*/  LEA R11, R8, R7, 0x2 ;  /* 0x00000007080b7211 */ /* 0x000fca00078e10ff */
        /* <DEDUP_REMOVED lines=14> */
[----:B------:R-:W-:-:S03]  /*0f00*/  VIADD R8, R8, 0x8 ;  /* 0x0000000808087836 */ /* 0x000fc60000000000 */
[----:B---3--:R2:W-:Y:S04]  /*0f10*/  STL [R11+0x1c], R12 ;  /* 0x00001c0c0b007387 */ /* 0x0085e80000100800 */
.L_x_10:
[----:B------:R-:W-:Y:S05]  /*0f20*/  @!P2 BRA `(.L_x_9) ;  /* 0x000000000068a947 */ /* 0x000fea0003800000 */
[----:B------:R-:W-:Y:S01]  /*0f30*/  ISETP.NE.AND P2, PT, R3, RZ, PT ;  /* 0x000000ff0300720c */ /* 0x000fe20003f45270 */
[----:B------:R-:W-:-:S12]  /*0f40*/  @!P1 BRA `(.L_x_11) ;  /* 0x00000000002c9947 */ /* 0x000fd80003800000 */
[----:B--2---:R-:W-:-:S05]  /*0f50*/  IMAD R16, R8, 0x4, R13 ;  /* 0x0000000408107824 */ /* 0x004fca00078e020d */
[----:B------:R-:W2:Y:S01]  /*0f60*/  LDL R9, [R16] ;  /* 0x0000000010097983 */ /* 0x000ea20000100800 */
[----:B------:R-:W-:-:S05]  /*0f70*/  LEA R17, R8, R7, 0x2 ;  /* 0x0000000708117211 */ /* 0x000fca00078e10ff */
        /* <DEDUP_REMOVED lines=8> */
.L_x_11:
[----:B------:R-:W-:Y:S05]  /*1000*/  @!P2 BRA `(.L_x_9) ;  /* 0x000000000030a947 */ /* 0x000fea0003800000 */
[----:B0-----:R-:W-:-:S05]  /*1010*/  IMAD R9, R8, 0x4, R13 ;  /* 0x0000000408097824 */ /* 0x001fca00078e020d */
[----:B--2---:R-:W2:Y:S01]  /*1020*/  LDL R10, [R9] ;  /* 0x00000000090a7983 */ /* 0x004ea20000100800 */
[----:B------:R-:W-:Y:S02]  /*1030*/  LEA R7, R8, R7, 0x2 ;  /* 0x0000000708077211 */ /* 0x000fe400078e10ff */
[----:B------:R-:W-:-:S03]  /*1040*/  ISETP.NE.AND P2, PT, R3, 0x1, PT ;  /* 0x000000010300780c */ /* 0x000fc60003f45270 */
[----:B--2---:R1:W-:Y:S10]  /*1050*/  STL [R7], R10 ;  /* 0x0000000a07007387 */ /* 0x0043f40000100800 */
[----:B------:R-:W-:Y:S05]  /*1060*/  @!P2 BRA `(.L_x_9) ;  /* 0x000000000018a947 */ /* 0x000fea0003800000 */
[----:B------:R-:W2:Y:S01]  /*1070*/  LDL R8, [R9+0x4] ;  /* 0x0000040009087983 */ /* 0x000ea20000100800 */
[----:B------:R-:W-:-:S03]  /*1080*/  ISETP.NE.AND P2, PT, R3, 0x2, PT ;  /* 0x000000020300780c */ /* 0x000fc60003f45270 */
[----:B--2---:R3:W-:Y:S10]  /*1090*/  STL [R7+0x4], R8 ;  /* 0x0000040807007387 */ /* 0x0047f40000100800 */
[----:B------:R-:W-:Y:S05]  /*10a0*/  @!P2 BRA `(.L_x_9) ;  /* 0x000000000008a947 */ /* 0x000fea0003800000 */
[----:B---3--:R-:W2:Y:S04]  /*10b0*/  LDL R8, [R9+0x8] ;  /* 0x0000080009087983 */ /* 0x008ea80000100800 */
[----:B--2---:R4:W-:Y:S02]  /*10c0*/  STL [R7+0x8], R8 ;  /* 0x0000080807007387 */ /* 0x0049e40000100800 */
.L_x_9:
[----:B------:R-:W-:-:S05]  /*10d0*/  VIADD R5, R5, 0x1 ;  /* 0x0000000105057836 */ /* 0x000fca0000000000 */
[----:B------:R-:W-:-:S13]  /*10e0*/  ISETP.NE.AND P2, PT, R5, UR4, PT ;  /* 0x0000000405007c0c */ /* 0x000fda000bf45270 */
[----:B------:R-:W-:Y:S05]  /*10f0*/  @P2 BRA `(.L_x_12) ;  /* 0xfffffff800702947 */ /* 0x000fea000383ffff */
[----:B------:R-:W-:Y:S05]  /*1100*/  EXIT ;  /* 0x000000000000794d */ /* 0x000fea0003800000 */
.L_x_13:
[----:B------:R-:W-:-:S00]  /*1110*/  BRA `(.L_x_13) ;  /* 0xfffffffc00fc7947 */ /* 0x000fc0000383ffff */
[----:B------:R-:W-:-:S00]  /*1120*/  NOP ;  /* 0x0000000000007918 */ /* 0x000fc00000000000 */
        /* <DEDUP_REMOVED lines=13> */
.L_x_14:


//--------------------- .nv.shared.reserved.0     --------------------------
	.section	.nv.shared.reserved.0,"aw",@nobits
	.weak		__nv_reservedSMEM_offset_0_alias
	.size		__nv_reservedSMEM_offset_0_alias, 0, 64
	.other		__nv_reservedSMEM_offset_0_alias,@"STO_CUDA_RESERVED_SHARED STV_DEFAULT"
__nv_reservedSMEM_offset_0_alias:
	.zero		0
	.zero		64


//--------------------- .nv.constant0._Z5Floyd6MGraph --------------------------
	.section	.nv.constant0._Z5Floyd6MGraph,"a",@progbits
	.sectionflags	@""
	.align	4
.nv.constant0._Z5Floyd6MGraph:
	.zero		1000


//--------------------- SYMBOLS --------------------------

	.type		.nv.reservedSmem.offset0,@object
	.size		.nv.reservedSmem.offset0,0x4
